	.headerflags	@"EF_CUDA_TEXMODE_UNIFIED EF_CUDA_64BIT_ADDRESS EF_CUDA_ACCELERATORS EF_CUDA_SM90 EF_CUDA_VIRTUAL_SM(EF_CUDA_SM90)"
	.elftype	@"ET_EXEC"


//--------------------- .nv.info                  --------------------------
	.section	.nv.info,"",@"SHT_CUDA_INFO"
	.align	4


	//----- nvinfo : EIATTR_REGCOUNT
	.align		4
        /*0000*/ 	.byte	0x04, 0x2f
        /*0002*/ 	.short	(.L_1 - .L_0)
	.align		4
.L_0:
        /*0004*/ 	.word	index@(triton_per_fused__softmax_22)
        /*0008*/ 	.word	0x0000000c


	//----- nvinfo : EIATTR_MIN_STACK_SIZE
	.align		4
.L_1:
        /*000c*/ 	.byte	0x04, 0x12
        /*000e*/ 	.short	(.L_3 - .L_2)
	.align		4
.L_2:
        /*0010*/ 	.word	index@(triton_per_fused__softmax_22)
        /*0014*/ 	.word	0x00000000


	//----- nvinfo : EIATTR_FRAME_SIZE
	.align		4
.L_3:
        /*0018*/ 	.byte	0x04, 0x11
        /*001a*/ 	.short	(.L_5 - .L_4)
	.align		4
.L_4:
        /*001c*/ 	.word	index@(triton_per_fused__softmax_22)
        /*0020*/ 	.word	0x00000000


	//----- nvinfo : EIATTR_MIN_STACK_SIZE
	.align		4
.L_5:
        /*0024*/ 	.byte	0x04, 0x12
        /*0026*/ 	.short	(.L_7 - .L_6)
	.align		4
.L_6:
        /*0028*/ 	.word	index@(triton_per_fused__softmax_22)
        /*002c*/ 	.word	0x00000000
.L_7:


//--------------------- .nv.info.triton_per_fused__softmax_22 --------------------------
	.section	.nv.info.triton_per_fused__softmax_22,"",@"SHT_CUDA_INFO"
	.sectionflags	@""
	.align	4


	//----- nvinfo : EIATTR_CUDA_API_VERSION
	.align		4
        /*0000*/ 	.byte	0x04, 0x37
        /*0002*/ 	.short	(.L_9 - .L_8)
.L_8:
        /*0004*/ 	.word	0x0000007c


	//----- nvinfo : EIATTR_KPARAM_INFO
	.align		4
.L_9:
        /*0008*/ 	.byte	0x04, 0x17
        /*000a*/ 	.short	(.L_11 - .L_10)
.L_10:
        /*000c*/ 	.word	0x00000000
        /*0010*/ 	.short	0x0003
        /*0012*/ 	.short	0x0014
        /*0014*/ 	.byte	0x00, 0xf0, 0x11, 0x00


	//----- nvinfo : EIATTR_KPARAM_INFO
	.align		4
.L_11:
        /*0018*/ 	.byte	0x04, 0x17
        /*001a*/ 	.short	(.L_13 - .L_12)
.L_12:
        /*001c*/ 	.word	0x00000000
        /*0020*/ 	.short	0x0002
        /*0022*/ 	.short	0x0010
        /*0024*/ 	.byte	0x00, 0xf0, 0x11, 0x00


	//----- nvinfo : EIATTR_KPARAM_INFO
	.align		4
.L_13:
        /*0028*/ 	.byte	0x04, 0x17
        /*002a*/ 	.short	(.L_15 - .L_14)
.L_14:
        /*002c*/ 	.word	0x00000000
        /*0030*/ 	.short	0x0001
        /*0032*/ 	.short	0x0008
        /*0034*/ 	.byte	0x00, 0xf4, 0x21, 0x00


	//----- nvinfo : EIATTR_KPARAM_INFO
	.align		4
.L_15:
        /*0038*/ 	.byte	0x04, 0x17
        /*003a*/ 	.short	(.L_17 - .L_16)
.L_16:
        /*003c*/ 	.word	0x00000000
        /*0040*/ 	.short	0x0000
        /*0042*/ 	.short	0x0000
        /*0044*/ 	.byte	0x00, 0xf4, 0x21, 0x00


	//----- nvinfo : EIATTR_SPARSE_MMA_MASK
	.align		4
.L_17:
        /*0048*/ 	.byte	0x03, 0x50
        /*004a*/ 	.short	0x0000


	//----- nvinfo : EIATTR_MAXREG_COUNT
	.align		4
        /*004c*/ 	.byte	0x03, 0x1b
        /*004e*/ 	.short	0x00ff


	//----- nvinfo : EIATTR_COOP_GROUP_MASK_REGIDS
	.align		4
        /*0050*/ 	.byte	0x04, 0x29
        /*0052*/ 	.short	(.L_19 - .L_18)


	//   ....[0]....
.L_18:
        /*0054*/ 	.word	0xffffffff


	//   ....[1]....
        /*0058*/ 	.word	0xffffffff


	//----- nvinfo : EIATTR_COOP_GROUP_INSTR_OFFSETS
	.align		4
.L_19:
        /*005c*/ 	.byte	0x04, 0x28
        /*005e*/ 	.short	(.L_21 - .L_20)


	//   ....[0]....
.L_20:
        /*0060*/ 	.word	0x00000100


	//   ....[1]....
        /*0064*/ 	.word	0x00000150


	//----- nvinfo : EIATTR_EXIT_INSTR_OFFSETS
	.align		4
.L_21:
        /*0068*/ 	.byte	0x04, 0x1c
        /*006a*/ 	.short	(.L_23 - .L_22)


	//   ....[0]....
.L_22:
        /*006c*/ 	.word	0x00000190


	//   ....[1]....
        /*0070*/ 	.word	0x000001b0


	//----- nvinfo : EIATTR_REQNTID
	.align		4
.L_23:
        /*0074*/ 	.byte	0x04, 0x10
        /*0076*/ 	.short	(.L_25 - .L_24)
.L_24:
        /*0078*/ 	.word	0x00000040
        /*007c*/ 	.word	0x00000001
        /*0080*/ 	.word	0x00000001


	//----- nvinfo : EIATTR_CBANK_PARAM_SIZE
	.align		4
.L_25:
        /*0084*/ 	.byte	0x03, 0x19
        /*0086*/ 	.short	0x0018


	//----- nvinfo : EIATTR_PARAM_CBANK
	.align		4
        /*0088*/ 	.byte	0x04, 0x0a
        /*008a*/ 	.short	(.L_27 - .L_26)
	.align		4
.L_26:
        /*008c*/ 	.word	index@(.nv.constant0.triton_per_fused__softmax_22)
        /*0090*/ 	.short	0x0210
        /*0092*/ 	.short	0x0018


	//----- nvinfo : EIATTR_SW_WAR
	.align		4
.L_27:
        /*0094*/ 	.byte	0x04, 0x36
        /*0096*/ 	.short	(.L_29 - .L_28)
.L_28:
        /*0098*/ 	.word	0x00000008
.L_29:


//--------------------- .nv.callgraph             --------------------------
	.section	.nv.callgraph,"",@"SHT_CUDA_CALLGRAPH"
	.align	4
	.sectionentsize	8
	.align		4
        /*0000*/ 	.word	0x00000000
	.align		4
        /*0004*/ 	.word	0xffffffff
	.align		4
        /*0008*/ 	.word	0x00000000
	.align		4
        /*000c*/ 	.word	0xfffffffe
	.align		4
        /*0010*/ 	.word	0x00000000
	.align		4
        /*0014*/ 	.word	0xfffffffd
	.align		4
        /*0018*/ 	.word	0x00000000
	.align		4
        /*001c*/ 	.word	0xfffffffc


//--------------------- .text.triton_per_fused__softmax_22 --------------------------
	.section	.text.triton_per_fused__softmax_22,"ax",@progbits
	.align	128
        .global         triton_per_fused__softmax_22
        .type           triton_per_fused__softmax_22,@function
        .size           triton_per_fused__softmax_22,(.L_x_1 - triton_per_fused__softmax_22)
        .other          triton_per_fused__softmax_22,@"STO_CUDA_ENTRY STV_DEFAULT"
triton_per_fused__softmax_22:
.text.triton_per_fused__softmax_22:
[----:B------:R-:W0:Y:S02]  /*0000*/  LDC R1, c[0x0][0x28] ;  /* 0x00000a00ff017b82 */ /* 0x000e240000000800 */
[----:B------:R-:W1:Y:S01]  /*0010*/  S2R R6, SR_TID.X ;  /* 0x0000000000067919 */ /* 0x000e620000002100 */
[----:B------:R-:W2:Y:S01]  /*0020*/  LDC.64 R2, c[0x0][0x210] ;  /* 0x00008400ff027b82 */ /* 0x000ea20000000a00 */
[----:B------:R-:W-:Y:S01]  /*0030*/  ULDC.64 UR4, c[0x0][0x208] ;  /* 0x0000820000047ab9 */ /* 0x000fe20000000a00 */
[----:B------:R-:W3:Y:S01]  /*0040*/  S2R R9, SR_CTAID.X ;  /* 0x0000000000097919 */ /* 0x000ee20000002500 */
[----:B-1----:R-:W-:Y:S02]  /*0050*/  LOP3.LUT R0, R6, 0x3, RZ, 0xc0, !PT ;  /* 0x0000000306007812 */ /* 0x002fe400078ec0ff */
[----:B---3--:R-:W-:-:S03]  /*0060*/  ISETP.GE.AND P0, PT, R9, 0x4, PT ;  /* 0x000000040900780c */ /* 0x008fc60003f06270 */
[----:B------:R-:W-:Y:S02]  /*0070*/  IMAD R5, R9, 0x4, R0 ;  /* 0x0000000409057824 */ /* 0x000fe400078e0200 */
[----:B------:R-:W-:Y:S02]  /*0080*/  IMAD.MOV.U32 R0, RZ, RZ, RZ ;  /* 0x000000ffff007224 */ /* 0x000fe400078e00ff */
[----:B--2---:R-:W-:Y:S02]  /*0090*/  IMAD.WIDE R2, R5, 0x4, R2 ;  /* 0x0000000405027825 */ /* 0x004fe400078e0202 */
[----:B------:R-:W1:Y:S04]  /*00a0*/  LDC.64 R4, c[0x0][0x218] ;  /* 0x00008600ff047b82 */ /* 0x000e680000000a00 */
[----:B------:R1:W2:Y:S02]  /*00b0*/  @!P0 LDG.E R0, desc[UR4][R2.64] ;  /* 0x0000000402008981 */ /* 0x0002a4000c1e1900 */
[----:B-1----:R-:W-:Y:S01]  /*00c0*/  IMAD.WIDE R2, R9, 0x4, R4 ;  /* 0x0000000409027825 */ /* 0x002fe200078e0204 */
[----:B--2---:R-:W-:-:S04]  /*00d0*/  SEL R0, R0, RZ, !P0 ;  /* 0x000000ff00007207 */ /* 0x004fc80004000000 */
[----:B------:R-:W-:-:S04]  /*00e0*/  FSEL R7, R0, -INF , !P0 ;  /* 0xff80000000077808 */ /* 0x000fc80004000000 */
[C---:B------:R-:W-:Y:S01]  /*00f0*/  FSETP.NAN.AND P1, PT, R7.reuse, R7, PT ;  /* 0x000000070700720b */ /* 0x040fe20003f28000 */
[----:B------:R-:W1:Y:S02]  /*0100*/  SHFL.BFLY PT, R0, R7, 0x2, 0x1f ;  /* 0x0c401f0007007f89 */ /* 0x000e6400000e0000 */
[----:B-1----:R-:W-:-:S13]  /*0110*/  FSETP.GT.AND P0, PT, R7, R0, PT ;  /* 0x000000000700720b */ /* 0x002fda0003f04000 */
[----:B------:R-:W-:Y:S02]  /*0120*/  @!P0 FSEL R7, R7, R0, P1 ;  /* 0x0000000007078208 */ /* 0x000fe40000800000 */
[----:B------:R-:W-:Y:S02]  /*0130*/  LOP3.LUT P0, RZ, R6, 0x3f, RZ, 0xc0, !PT ;  /* 0x0000003f06ff7812 */ /* 0x000fe4000780c0ff */
[----:B------:R-:W-:Y:S01]  /*0140*/  FSETP.NAN.AND P2, PT, R7, R7, PT ;  /* 0x000000070700720b */ /* 0x000fe20003f48000 */
[----:B------:R-:W1:Y:S01]  /*0150*/  SHFL.BFLY PT, R0, R7, 0x1, 0x1f ;  /* 0x0c201f0007007f89 */ /* 0x000e6200000e0000 */
[----:B------:R-:W-:Y:S02]  /*0160*/  ISETP.LT.AND P0, PT, R9, 0x4, !P0 ;  /* 0x000000040900780c */ /* 0x000fe40004701270 */
[----:B-1----:R-:W-:-:S13]  /*0170*/  FSETP.GT.AND P1, PT, R7, R0, PT ;  /* 0x000000000700720b */ /* 0x002fda0003f24000 */
[----:B------:R-:W-:Y:S01]  /*0180*/  @!P1 SEL R7, R7, R0, P2 ;  /* 0x0000000007079207 */ /* 0x000fe20001000000 */
[----:B------:R-:W-:Y:S06]  /*0190*/  @!P0 EXIT ;  /* 0x000000000000894d */ /* 0x000fec0003800000 */
[----:B------:R-:W-:Y:S01]  /*01a0*/  STG.E desc[UR4][R2.64], R7 ;  /* 0x0000000702007986 */ /* 0x000fe2000c101904 */
[----:B------:R-:W-:Y:S05]  /*01b0*/  EXIT ;  /* 0x000000000000794d */ /* 0x000fea0003800000 */
.L_x_0:
[----:B------:R-:W-:-:S00]  /*01c0*/  BRA `(.L_x_0) ;  /* 0xfffffffc00fc7947 */ /* 0x000fc0000383ffff */
[----:B------:R-:W-:-:S00]  /*01d0*/  NOP ;  /* 0x0000000000007918 */ /* 0x000fc00000000000 */
        /* <DEDUP_REMOVED lines=10> */
.L_x_1:


//--------------------- .nv.constant0.triton_per_fused__softmax_22 --------------------------
	.section	.nv.constant0.triton_per_fused__softmax_22,"a",@progbits
	.sectionflags	@""
	.align	4
.nv.constant0.triton_per_fused__softmax_22:
	.zero		552
